//
// Generated by NVIDIA NVVM Compiler
//
// Compiler Build ID: CL-36424714
// Cuda compilation tools, release 13.0, V13.0.88
// Based on NVVM 20.0.0
//

.version 9.0
.target sm_100
.address_size 64

	// .globl	_Z16spin_wait_kerneliPVi

.visible .entry _Z16spin_wait_kerneliPVi(
	.param .u32 _Z16spin_wait_kerneliPVi_param_0,
	.param .u64 .ptr .align 1 _Z16spin_wait_kerneliPVi_param_1
)
{
	.reg .pred 	%p<2>;
	.reg .b32 	%r<3>;
	.reg .b64 	%rd<3>;

	ld.param.u32 	%r1, [_Z16spin_wait_kerneliPVi_param_0];
	ld.param.u64 	%rd2, [_Z16spin_wait_kerneliPVi_param_1];
	cvta.to.global.u64 	%rd1, %rd2;
$L__BB0_1:
	membar.sys;
	ld.volatile.global.u32 	%r2, [%rd1];
	setp.ne.s32 	%p1, %r2, %r1;
	@%p1 bra 	$L__BB0_1;
	ret;

}
	// .globl	_Z11EmptyKernelv
.visible .entry _Z11EmptyKernelv()
{


	ret;

}


// ===== COMPILED SASS (sm_100) =====

	.target	sm_100

	.elftype	@"ET_EXEC"


//--------------------- .note.nv.tkinfo           --------------------------
	.section	.note.nv.tkinfo,"",@"SHT_NOTE"
	.sectionflags	@"SHF_NOTE_NV_TKINFO"
	.tkinfo
        /*0018*/ 	.word	0x00000002
        /*0030*/ 	.string	""
        /*0030*/ 	.string	"ptxas"
        /*0030*/ 	.string	"Cuda compilation tools, release 13.0, V13.0.88"
        /*0030*/ 	.string	"Build cuda_13.0.r13.0/compiler.36424714_0"
        /*0030*/ 	.string	"-arch sm_100 -m 64 "



//--------------------- .note.nv.cuinfo           --------------------------
	.section	.note.nv.cuinfo,"",@"SHT_NOTE"
	.sectionflags	@"SHF_NOTE_NV_CUINFO"
        /*0018*/ 	.short	0x0002
        /*001a*/ 	.short	0x0064
        /*001c*/ 	.short	0x0082
	.zero		2


//--------------------- .nv.info                  --------------------------
	.section	.nv.info,"",@"SHT_CUDA_INFO"
	.align	4


	//----- nvinfo : EIATTR_REGCOUNT
	.align		4
        /*0000*/ 	.byte	0x04, 0x2f
        /*0002*/ 	.short	(.L_1 - .L_0)
	.align		4
.L_0:
        /*0004*/ 	.word	index@(_Z16spin_wait_kerneliPVi)
        /*0008*/ 	.word	0x00000006


	//----- nvinfo : EIATTR_FRAME_SIZE
	.align		4
.L_1:
        /*000c*/ 	.byte	0x04, 0x11
        /*000e*/ 	.short	(.L_3 - .L_2)
	.align		4
.L_2:
        /*0010*/ 	.word	index@(_Z16spin_wait_kerneliPVi)
        /*0014*/ 	.word	0x00000000


	//----- nvinfo : EIATTR_REGCOUNT
	.align		4
.L_3:
        /*0018*/ 	.byte	0x04, 0x2f
        /*001a*/ 	.short	(.L_5 - .L_4)
	.align		4
.L_4:
        /*001c*/ 	.word	index@(_Z11EmptyKernelv)
        /*0020*/ 	.word	0x00000004


	//----- nvinfo : EIATTR_FRAME_SIZE
	.align		4
.L_5:
        /*0024*/ 	.byte	0x04, 0x11
        /*0026*/ 	.short	(.L_7 - .L_6)
	.align		4
.L_6:
        /*0028*/ 	.word	index@(_Z11EmptyKernelv)
        /*002c*/ 	.word	0x00000000


	//----- nvinfo : EIATTR_MIN_STACK_SIZE
	.align		4
.L_7:
        /*0030*/ 	.byte	0x04, 0x12
        /*0032*/ 	.short	(.L_9 - .L_8)
	.align		4
.L_8:
        /*0034*/ 	.word	index@(_Z11EmptyKernelv)
        /*0038*/ 	.word	0x00000000


	//----- nvinfo : EIATTR_MIN_STACK_SIZE
	.align		4
.L_9:
        /*003c*/ 	.byte	0x04, 0x12
        /*003e*/ 	.short	(.L_11 - .L_10)
	.align		4
.L_10:
        /*0040*/ 	.word	index@(_Z16spin_wait_kerneliPVi)
        /*0044*/ 	.word	0x00000000
.L_11:


//--------------------- .nv.compat                --------------------------
	.section	.nv.compat,"",@"SHT_CUDA_COMPAT_INFO"
	.align	4
        /*0000*/ 	.byte	0x02, 0x09, 0x00, 0x00, 0x02, 0x02, 0x01, 0x00, 0x02, 0x05, 0x05, 0x00, 0x03, 0x07, 0x01, 0x01
        /*0010*/ 	.byte	0x02, 0x03, 0x00, 0x00, 0x02, 0x06, 0x01, 0x00, 0x04, 0x0b, 0x08, 0x00, 0x09, 0x00, 0x00, 0x00
        /*0020*/ 	.byte	0x00, 0x00, 0x00, 0x00


//--------------------- .nv.info._Z11EmptyKernelv --------------------------
	.section	.nv.info._Z11EmptyKernelv,"",@"SHT_CUDA_INFO"
	.sectionflags	@""
	.align	4


	//----- nvinfo : EIATTR_CUDA_API_VERSION
	.align		4
        /*0000*/ 	.byte	0x04, 0x37
        /*0002*/ 	.short	(.L_13 - .L_12)
.L_12:
        /*0004*/ 	.word	0x00000082


	//----- nvinfo : EIATTR_SPARSE_MMA_MASK
	.align		4
.L_13:
        /*0008*/ 	.byte	0x03, 0x50
        /*000a*/ 	.short	0x0000


	//----- nvinfo : EIATTR_MAXREG_COUNT
	.align		4
        /*000c*/ 	.byte	0x03, 0x1b
        /*000e*/ 	.short	0x00ff


	//----- nvinfo : EIATTR_MERCURY_ISA_VERSION
	.align		4
        /*0010*/ 	.byte	0x03, 0x5f
        /*0012*/ 	.short	0x0101


	//----- nvinfo : EIATTR_VRC_CTA_INIT_COUNT
	.align		4
        /*0014*/ 	.byte	0x02, 0x4a
	.zero		1
	.zero		1


	//----- nvinfo : EIATTR_EXIT_INSTR_OFFSETS
	.align		4
        /*0018*/ 	.byte	0x04, 0x1c
        /*001a*/ 	.short	(.L_15 - .L_14)


	//   ....[0]....
.L_14:
        /*001c*/ 	.word	0x00000010


	//----- nvinfo : EIATTR_SW_WAR
	.align		4
.L_15:
        /*0020*/ 	.byte	0x04, 0x36
        /*0022*/ 	.short	(.L_17 - .L_16)
.L_16:
        /*0024*/ 	.word	0x00000008
.L_17:


//--------------------- .nv.info._Z16spin_wait_kerneliPVi --------------------------
	.section	.nv.info._Z16spin_wait_kerneliPVi,"",@"SHT_CUDA_INFO"
	.sectionflags	@""
	.align	4


	//----- nvinfo : EIATTR_CUDA_API_VERSION
	.align		4
        /*0000*/ 	.byte	0x04, 0x37
        /*0002*/ 	.short	(.L_19 - .L_18)
.L_18:
        /*0004*/ 	.word	0x00000082


	//----- nvinfo : EIATTR_KPARAM_INFO
	.align		4
.L_19:
        /*0008*/ 	.byte	0x04, 0x17
        /*000a*/ 	.short	(.L_21 - .L_20)
.L_20:
        /*000c*/ 	.word	0x00000000
        /*0010*/ 	.short	0x0001
        /*0012*/ 	.short	0x0008
        /*0014*/ 	.byte	0x00, 0xf5, 0x21, 0x00


	//----- nvinfo : EIATTR_KPARAM_INFO
	.align		4
.L_21:
        /*0018*/ 	.byte	0x04, 0x17
        /*001a*/ 	.short	(.L_23 - .L_22)
.L_22:
        /*001c*/ 	.word	0x00000000
        /*0020*/ 	.short	0x0000
        /*0022*/ 	.short	0x0000
        /*0024*/ 	.byte	0x00, 0xf0, 0x11, 0x00


	//----- nvinfo : EIATTR_SPARSE_MMA_MASK
	.align		4
.L_23:
        /*0028*/ 	.byte	0x03, 0x50
        /*002a*/ 	.short	0x0000


	//----- nvinfo : EIATTR_MAXREG_COUNT
	.align		4
        /*002c*/ 	.byte	0x03, 0x1b
        /*002e*/ 	.short	0x00ff


	//----- nvinfo : EIATTR_MERCURY_ISA_VERSION
	.align		4
        /*0030*/ 	.byte	0x03, 0x5f
        /*0032*/ 	.short	0x0101


	//----- nvinfo : EIATTR_VRC_CTA_INIT_COUNT
	.align		4
        /*0034*/ 	.byte	0x02, 0x4a
	.zero		1
	.zero		1


	//----- nvinfo : EIATTR_EXIT_INSTR_OFFSETS
	.align		4
        /*0038*/ 	.byte	0x04, 0x1c
        /*003a*/ 	.short	(.L_25 - .L_24)


	//   ....[0]....
.L_24:
        /*003c*/ 	.word	0x000000b0


	//----- nvinfo : EIATTR_CBANK_PARAM_SIZE
	.align		4
.L_25:
        /*0040*/ 	.byte	0x03, 0x19
        /*0042*/ 	.short	0x0010


	//----- nvinfo : EIATTR_PARAM_CBANK
	.align		4
        /*0044*/ 	.byte	0x04, 0x0a
        /*0046*/ 	.short	(.L_27 - .L_26)
	.align		4
.L_26:
        /*0048*/ 	.word	index@(.nv.constant0._Z16spin_wait_kerneliPVi)
        /*004c*/ 	.short	0x0380
        /*004e*/ 	.short	0x0010


	//----- nvinfo : EIATTR_SW_WAR
	.align		4
.L_27:
        /*0050*/ 	.byte	0x04, 0x36
        /*0052*/ 	.short	(.L_29 - .L_28)
.L_28:
        /*0054*/ 	.word	0x00000008
.L_29:


//--------------------- .nv.callgraph             --------------------------
	.section	.nv.callgraph,"",@"SHT_CUDA_CALLGRAPH"
	.align	4
	.sectionentsize	8
	.align		4
        /*0000*/ 	.word	0x00000000
	.align		4
        /*0004*/ 	.word	0xffffffff
	.align		4
        /*0008*/ 	.word	0x00000000
	.align		4
        /*000c*/ 	.word	0xfffffffe
	.align		4
        /*0010*/ 	.word	0x00000000
	.align		4
        /*0014*/ 	.word	0xfffffffd
	.align		4
        /*0018*/ 	.word	0x00000000
	.align		4
        /*001c*/ 	.word	0xfffffffc


//--------------------- .text._Z11EmptyKernelv    --------------------------
	.section	.text._Z11EmptyKernelv,"ax",@progbits
	.align	128
        .global         _Z11EmptyKernelv
        .type           _Z11EmptyKernelv,@function
        .size           _Z11EmptyKernelv,(.L_x_3 - _Z11EmptyKernelv)
        .other          _Z11EmptyKernelv,@"STO_CUDA_ENTRY STV_DEFAULT"
_Z11EmptyKernelv:
.text._Z11EmptyKernelv:
[----:B------:R-:W-:Y:S01]  /*0000*/  LDC R1, c[0x0][0x37c] ;  /* 0x0000df00ff017b82 */ /* 0x000fe20000000800 */
[----:B------:R-:W-:Y:S05]  /*0010*/  EXIT ;  /* 0x000000000000794d */ /* 0x000fea0003800000 */
.L_x_0:
[----:B------:R-:W-:-:S00]  /*0020*/  BRA `(.L_x_0) ;  /* 0xfffffffc00fc7947 */ /* 0x000fc0000383ffff */
[----:B------:R-:W-:-:S00]  /*0030*/  NOP ;  /* 0x0000000000007918 */ /* 0x000fc00000000000 */
        /* <DEDUP_REMOVED lines=12> */
.L_x_3:


//--------------------- .text._Z16spin_wait_kerneliPVi --------------------------
	.section	.text._Z16spin_wait_kerneliPVi,"ax",@progbits
	.align	128
        .global         _Z16spin_wait_kerneliPVi
        .type           _Z16spin_wait_kerneliPVi,@function
        .size           _Z16spin_wait_kerneliPVi,(.L_x_4 - _Z16spin_wait_kerneliPVi)
        .other          _Z16spin_wait_kerneliPVi,@"STO_CUDA_ENTRY STV_DEFAULT"
_Z16spin_wait_kerneliPVi:
.text._Z16spin_wait_kerneliPVi:
[----:B------:R-:W-:Y:S08]  /*0000*/  LDC R1, c[0x0][0x37c] ;  /* 0x0000df00ff017b82 */ /* 0x000ff00000000800 */
[----:B------:R-:W0:Y:S01]  /*0010*/  LDC.64 R2, c[0x0][0x388] ;  /* 0x0000e200ff027b82 */ /* 0x000e220000000a00 */
[----:B------:R-:W1:Y:S01]  /*0020*/  LDCU.64 UR4, c[0x0][0x358] ;  /* 0x00006b00ff0477ac */ /* 0x000e620008000a00 */
[----:B------:R-:W2:Y:S02]  /*0030*/  LDCU UR6, c[0x0][0x380] ;  /* 0x00007000ff0677ac */ /* 0x000ea40008000800 */
.L_x_1:
[----:B------:R-:W-:Y:S06]  /*0040*/  MEMBAR.SC.SYS ;  /* 0x0000000000007992 */ /* 0x000fec0000003000 */
[----:B------:R-:W-:-:S00]  /*0050*/  ERRBAR ;  /* 0x00000000000079ab */ /* 0x000fc00000000000 */
[----:B------:R-:W-:Y:S06]  /*0060*/  CGAERRBAR ;  /* 0x00000000000075ab */ /* 0x000fec0000000000 */
[----:B------:R-:W-:Y:S04]  /*0070*/  CCTL.IVALL ;  /* 0x00000000ff00798f */ /* 0x000fe80002000000 */
[----:B01----:R-:W2:Y:S02]  /*0080*/  LDG.E.STRONG.SYS R0, desc[UR4][R2.64] ;  /* 0x0000000402007981 */ /* 0x003ea4000c1f5900 */
[----:B--2---:R-:W-:-:S13]  /*0090*/  ISETP.NE.AND P0, PT, R0, UR6, PT ;  /* 0x0000000600007c0c */ /* 0x004fda000bf05270 */
[----:B------:R-:W-:Y:S05]  /*00a0*/  @P0 BRA `(.L_x_1) ;  /* 0xfffffffc00e40947 */ /* 0x000fea000383ffff */
[----:B------:R-:W-:Y:S05]  /*00b0*/  EXIT ;  /* 0x000000000000794d */ /* 0x000fea0003800000 */
.L_x_2:
        /* <DEDUP_REMOVED lines=12> */
.L_x_4:


//--------------------- .nv.shared.reserved.0     --------------------------
	.section	.nv.shared.reserved.0,"aw",@nobits
	.weak		__nv_reservedSMEM_offset_0_alias
	.size		__nv_reservedSMEM_offset_0_alias, 0, 64
	.other		__nv_reservedSMEM_offset_0_alias,@"STO_CUDA_RESERVED_SHARED STV_DEFAULT"
__nv_reservedSMEM_offset_0_alias:
	.zero		0
	.zero		64


//--------------------- .nv.constant0._Z11EmptyKernelv --------------------------
	.section	.nv.constant0._Z11EmptyKernelv,"a",@progbits
	.sectionflags	@""
	.align	4
.nv.constant0._Z11EmptyKernelv:
	.zero		896


//--------------------- .nv.constant0._Z16spin_wait_kerneliPVi --------------------------
	.section	.nv.constant0._Z16spin_wait_kerneliPVi,"a",@progbits
	.sectionflags	@""
	.align	4
.nv.constant0._Z16spin_wait_kerneliPVi:
	.zero		912


//--------------------- SYMBOLS --------------------------

	.type		.nv.reservedSmem.offset0,@object
	.size		.nv.reservedSmem.offset0,0x4
